//
// Generated by NVIDIA NVVM Compiler
//
// Compiler Build ID: CL-36424714
// Cuda compilation tools, release 13.0, V13.0.88
// Based on NVVM 20.0.0
//

.version 9.0
.target sm_100
.address_size 64

	// .globl	_Z19floydWarshallKernelPiii

.visible .entry _Z19floydWarshallKernelPiii(
	.param .u64 .ptr .align 1 _Z19floydWarshallKernelPiii_param_0,
	.param .u32 _Z19floydWarshallKernelPiii_param_1,
	.param .u32 _Z19floydWarshallKernelPiii_param_2
)
{
	.reg .pred 	%p<5>;
	.reg .b32 	%r<22>;
	.reg .b64 	%rd<9>;

	ld.param.u64 	%rd3, [_Z19floydWarshallKernelPiii_param_0];
	ld.param.u32 	%r8, [_Z19floydWarshallKernelPiii_param_1];
	ld.param.u32 	%r10, [_Z19floydWarshallKernelPiii_param_2];
	cvta.to.global.u64 	%rd1, %rd3;
	mov.u32 	%r11, %ctaid.x;
	mov.u32 	%r12, %ntid.x;
	mov.u32 	%r13, %tid.x;
	mad.lo.s32 	%r1, %r11, %r12, %r13;
	mov.u32 	%r14, %ctaid.y;
	mov.u32 	%r15, %ntid.y;
	mov.u32 	%r16, %tid.y;
	mad.lo.s32 	%r17, %r14, %r15, %r16;
	max.s32 	%r18, %r1, %r17;
	setp.ge.s32 	%p1, %r18, %r10;
	@%p1 bra 	$L__BB0_5;
	mul.lo.s32 	%r19, %r10, %r1;
	add.s32 	%r3, %r19, %r17;
	add.s32 	%r20, %r19, %r8;
	mad.lo.s32 	%r4, %r10, %r8, %r17;
	mul.wide.s32 	%rd4, %r20, 4;
	add.s64 	%rd5, %rd1, %rd4;
	ld.global.u32 	%r5, [%rd5];
	setp.eq.s32 	%p2, %r5, 2147483647;
	@%p2 bra 	$L__BB0_5;
	mul.wide.s32 	%rd6, %r4, 4;
	add.s64 	%rd7, %rd1, %rd6;
	ld.global.u32 	%r6, [%rd7];
	setp.eq.s32 	%p3, %r6, 2147483647;
	@%p3 bra 	$L__BB0_5;
	mul.wide.s32 	%rd8, %r3, 4;
	add.s64 	%rd2, %rd1, %rd8;
	ld.global.u32 	%r21, [%rd2];
	add.s32 	%r7, %r6, %r5;
	setp.le.s32 	%p4, %r21, %r7;
	@%p4 bra 	$L__BB0_5;
	st.global.u32 	[%rd2], %r7;
$L__BB0_5:
	ret;

}


// ===== COMPILED SASS (sm_100) =====

	.target	sm_100

	.elftype	@"ET_EXEC"


//--------------------- .note.nv.tkinfo           --------------------------
	.section	.note.nv.tkinfo,"",@"SHT_NOTE"
	.sectionflags	@"SHF_NOTE_NV_TKINFO"
	.tkinfo
        /*0018*/ 	.word	0x00000002
        /*0030*/ 	.string	""
        /*0030*/ 	.string	"ptxas"
        /*0030*/ 	.string	"Cuda compilation tools, release 13.0, V13.0.88"
        /*0030*/ 	.string	"Build cuda_13.0.r13.0/compiler.36424714_0"
        /*0030*/ 	.string	"-arch sm_100 -m 64 "



//--------------------- .note.nv.cuinfo           --------------------------
	.section	.note.nv.cuinfo,"",@"SHT_NOTE"
	.sectionflags	@"SHF_NOTE_NV_CUINFO"
        /*0018*/ 	.short	0x0002
        /*001a*/ 	.short	0x0064
        /*001c*/ 	.short	0x0082
	.zero		2


//--------------------- .nv.info                  --------------------------
	.section	.nv.info,"",@"SHT_CUDA_INFO"
	.align	4


	//----- nvinfo : EIATTR_REGCOUNT
	.align		4
        /*0000*/ 	.byte	0x04, 0x2f
        /*0002*/ 	.short	(.L_1 - .L_0)
	.align		4
.L_0:
        /*0004*/ 	.word	index@(_Z19floydWarshallKernelPiii)
        /*0008*/ 	.word	0x0000000c


	//----- nvinfo : EIATTR_FRAME_SIZE
	.align		4
.L_1:
        /*000c*/ 	.byte	0x04, 0x11
        /*000e*/ 	.short	(.L_3 - .L_2)
	.align		4
.L_2:
        /*0010*/ 	.word	index@(_Z19floydWarshallKernelPiii)
        /*0014*/ 	.word	0x00000000


	//----- nvinfo : EIATTR_MIN_STACK_SIZE
	.align		4
.L_3:
        /*0018*/ 	.byte	0x04, 0x12
        /*001a*/ 	.short	(.L_5 - .L_4)
	.align		4
.L_4:
        /*001c*/ 	.word	index@(_Z19floydWarshallKernelPiii)
        /*0020*/ 	.word	0x00000000
.L_5:


//--------------------- .nv.compat                --------------------------
	.section	.nv.compat,"",@"SHT_CUDA_COMPAT_INFO"
	.align	4
        /*0000*/ 	.byte	0x02, 0x09, 0x00, 0x00, 0x02, 0x02, 0x01, 0x00, 0x02, 0x05, 0x05, 0x00, 0x03, 0x07, 0x01, 0x01
        /*0010*/ 	.byte	0x02, 0x03, 0x00, 0x00, 0x02, 0x06, 0x01, 0x00, 0x04, 0x0b, 0x08, 0x00, 0x09, 0x00, 0x00, 0x00
        /*0020*/ 	.byte	0x00, 0x00, 0x00, 0x00


//--------------------- .nv.info._Z19floydWarshallKernelPiii --------------------------
	.section	.nv.info._Z19floydWarshallKernelPiii,"",@"SHT_CUDA_INFO"
	.sectionflags	@""
	.align	4


	//----- nvinfo : EIATTR_CUDA_API_VERSION
	.align		4
        /*0000*/ 	.byte	0x04, 0x37
        /*0002*/ 	.short	(.L_7 - .L_6)
.L_6:
        /*0004*/ 	.word	0x00000082


	//----- nvinfo : EIATTR_KPARAM_INFO
	.align		4
.L_7:
        /*0008*/ 	.byte	0x04, 0x17
        /*000a*/ 	.short	(.L_9 - .L_8)
.L_8:
        /*000c*/ 	.word	0x00000000
        /*0010*/ 	.short	0x0002
        /*0012*/ 	.short	0x000c
        /*0014*/ 	.byte	0x00, 0xf0, 0x11, 0x00


	//----- nvinfo : EIATTR_KPARAM_INFO
	.align		4
.L_9:
        /*0018*/ 	.byte	0x04, 0x17
        /*001a*/ 	.short	(.L_11 - .L_10)
.L_10:
        /*001c*/ 	.word	0x00000000
        /*0020*/ 	.short	0x0001
        /*0022*/ 	.short	0x0008
        /*0024*/ 	.byte	0x00, 0xf0, 0x11, 0x00


	//----- nvinfo : EIATTR_KPARAM_INFO
	.align		4
.L_11:
        /*0028*/ 	.byte	0x04, 0x17
        /*002a*/ 	.short	(.L_13 - .L_12)
.L_12:
        /*002c*/ 	.word	0x00000000
        /*0030*/ 	.short	0x0000
        /*0032*/ 	.short	0x0000
        /*0034*/ 	.byte	0x00, 0xf5, 0x21, 0x00


	//----- nvinfo : EIATTR_SPARSE_MMA_MASK
	.align		4
.L_13:
        /*0038*/ 	.byte	0x03, 0x50
        /*003a*/ 	.short	0x0000


	//----- nvinfo : EIATTR_MAXREG_COUNT
	.align		4
        /*003c*/ 	.byte	0x03, 0x1b
        /*003e*/ 	.short	0x00ff


	//----- nvinfo : EIATTR_MERCURY_ISA_VERSION
	.align		4
        /*0040*/ 	.byte	0x03, 0x5f
        /*0042*/ 	.short	0x0101


	//----- nvinfo : EIATTR_VRC_CTA_INIT_COUNT
	.align		4
        /*0044*/ 	.byte	0x02, 0x4a
	.zero		1
	.zero		1


	//----- nvinfo : EIATTR_EXIT_INSTR_OFFSETS
	.align		4
        /*0048*/ 	.byte	0x04, 0x1c
        /*004a*/ 	.short	(.L_15 - .L_14)


	//   ....[0]....
.L_14:
        /*004c*/ 	.word	0x000000c0


	//   ....[1]....
        /*0050*/ 	.word	0x00000160


	//   ....[2]....
        /*0054*/ 	.word	0x000001a0


	//   ....[3]....
        /*0058*/ 	.word	0x000001f0


	//   ....[4]....
        /*005c*/ 	.word	0x00000210


	//----- nvinfo : EIATTR_CBANK_PARAM_SIZE
	.align		4
.L_15:
        /*0060*/ 	.byte	0x03, 0x19
        /*0062*/ 	.short	0x0010


	//----- nvinfo : EIATTR_PARAM_CBANK
	.align		4
        /*0064*/ 	.byte	0x04, 0x0a
        /*0066*/ 	.short	(.L_17 - .L_16)
	.align		4
.L_16:
        /*0068*/ 	.word	index@(.nv.constant0._Z19floydWarshallKernelPiii)
        /*006c*/ 	.short	0x0380
        /*006e*/ 	.short	0x0010


	//----- nvinfo : EIATTR_SW_WAR
	.align		4
.L_17:
        /*0070*/ 	.byte	0x04, 0x36
        /*0072*/ 	.short	(.L_19 - .L_18)
.L_18:
        /*0074*/ 	.word	0x00000008
.L_19:


//--------------------- .nv.callgraph             --------------------------
	.section	.nv.callgraph,"",@"SHT_CUDA_CALLGRAPH"
	.align	4
	.sectionentsize	8
	.align		4
        /*0000*/ 	.word	0x00000000
	.align		4
        /*0004*/ 	.word	0xffffffff
	.align		4
        /*0008*/ 	.word	0x00000000
	.align		4
        /*000c*/ 	.word	0xfffffffe
	.align		4
        /*0010*/ 	.word	0x00000000
	.align		4
        /*0014*/ 	.word	0xfffffffd
	.align		4
        /*0018*/ 	.word	0x00000000
	.align		4
        /*001c*/ 	.word	0xfffffffc


//--------------------- .text._Z19floydWarshallKernelPiii --------------------------
	.section	.text._Z19floydWarshallKernelPiii,"ax",@progbits
	.align	128
        .global         _Z19floydWarshallKernelPiii
        .type           _Z19floydWarshallKernelPiii,@function
        .size           _Z19floydWarshallKernelPiii,(.L_x_1 - _Z19floydWarshallKernelPiii)
        .other          _Z19floydWarshallKernelPiii,@"STO_CUDA_ENTRY STV_DEFAULT"
_Z19floydWarshallKernelPiii:
.text._Z19floydWarshallKernelPiii:
[----:B------:R-:W-:Y:S01]  /*0000*/  LDC R1, c[0x0][0x37c] ;  /* 0x0000df00ff017b82 */ /* 0x000fe20000000800 */
[----:B------:R-:W0:Y:S07]  /*0010*/  S2R R3, SR_TID.X ;  /* 0x0000000000037919 */ /* 0x000e2e0000002100 */
[----:B------:R-:W0:Y:S01]  /*0020*/  LDC R0, c[0x0][0x360] ;  /* 0x0000d800ff007b82 */ /* 0x000e220000000800 */
[----:B------:R-:W1:Y:S01]  /*0030*/  LDCU UR6, c[0x0][0x38c] ;  /* 0x00007180ff0677ac */ /* 0x000e620008000800 */
[----:B------:R-:W2:Y:S06]  /*0040*/  S2R R2, SR_TID.Y ;  /* 0x0000000000027919 */ /* 0x000eac0000002200 */
[----:B------:R-:W0:Y:S08]  /*0050*/  S2UR UR4, SR_CTAID.X ;  /* 0x00000000000479c3 */ /* 0x000e300000002500 */
[----:B------:R-:W2:Y:S08]  /*0060*/  S2UR UR5, SR_CTAID.Y ;  /* 0x00000000000579c3 */ /* 0x000eb00000002600 */
[----:B------:R-:W2:Y:S01]  /*0070*/  LDC R7, c[0x0][0x364] ;  /* 0x0000d900ff077b82 */ /* 0x000ea20000000800 */
[----:B0-----:R-:W-:-:S02]  /*0080*/  IMAD R0, R0, UR4, R3 ;  /* 0x0000000400007c24 */ /* 0x001fc4000f8e0203 */
[----:B--2---:R-:W-:-:S05]  /*0090*/  IMAD R7, R7, UR5, R2 ;  /* 0x0000000507077c24 */ /* 0x004fca000f8e0202 */
[----:B------:R-:W-:-:S04]  /*00a0*/  VIMNMX R2, PT, PT, R0, R7, !PT ;  /* 0x0000000700027248 */ /* 0x000fc80007fe0100 */
[----:B-1----:R-:W-:-:S13]  /*00b0*/  ISETP.GE.AND P0, PT, R2, UR6, PT ;  /* 0x0000000602007c0c */ /* 0x002fda000bf06270 */
[----:B------:R-:W-:Y:S05]  /*00c0*/  @P0 EXIT ;  /* 0x000000000000094d */ /* 0x000fea0003800000 */
[----:B------:R-:W0:Y:S01]  /*00d0*/  LDC R8, c[0x0][0x388] ;  /* 0x0000e200ff087b82 */ /* 0x000e220000000800 */
[----:B------:R-:W1:Y:S07]  /*00e0*/  LDCU.64 UR4, c[0x0][0x358] ;  /* 0x00006b00ff0477ac */ /* 0x000e6e0008000a00 */
[----:B------:R-:W2:Y:S01]  /*00f0*/  LDC.64 R4, c[0x0][0x380] ;  /* 0x0000e000ff047b82 */ /* 0x000ea20000000a00 */
[----:B0-----:R-:W-:-:S04]  /*0100*/  IMAD R3, R0, UR6, R8 ;  /* 0x0000000600037c24 */ /* 0x001fc8000f8e0208 */
[----:B--2---:R-:W-:-:S05]  /*0110*/  IMAD.WIDE R2, R3, 0x4, R4 ;  /* 0x0000000403027825 */ /* 0x004fca00078e0204 */
[----:B-1----:R-:W2:Y:S01]  /*0120*/  LDG.E R6, desc[UR4][R2.64] ;  /* 0x0000000402067981 */ /* 0x002ea2000c1e1900 */
[--C-:B------:R-:W-:Y:S02]  /*0130*/  IMAD R9, R0, UR6, R7.reuse ;  /* 0x0000000600097c24 */ /* 0x100fe4000f8e0207 */
[----:B------:R-:W-:Y:S01]  /*0140*/  IMAD R7, R8, UR6, R7 ;  /* 0x0000000608077c24 */ /* 0x000fe2000f8e0207 */
[----:B--2---:R-:W-:-:S13]  /*0150*/  ISETP.NE.AND P0, PT, R6, 0x7fffffff, PT ;  /* 0x7fffffff0600780c */ /* 0x004fda0003f05270 */
[----:B------:R-:W-:Y:S05]  /*0160*/  @!P0 EXIT ;  /* 0x000000000000894d */ /* 0x000fea0003800000 */
[----:B------:R-:W-:-:S05]  /*0170*/  IMAD.WIDE R2, R7, 0x4, R4 ;  /* 0x0000000407027825 */ /* 0x000fca00078e0204 */
[----:B------:R-:W2:Y:S02]  /*0180*/  LDG.E R7, desc[UR4][R2.64] ;  /* 0x0000000402077981 */ /* 0x000ea4000c1e1900 */
[----:B--2---:R-:W-:-:S13]  /*0190*/  ISETP.NE.AND P0, PT, R7, 0x7fffffff, PT ;  /* 0x7fffffff0700780c */ /* 0x004fda0003f05270 */
[----:B------:R-:W-:Y:S05]  /*01a0*/  @!P0 EXIT ;  /* 0x000000000000894d */ /* 0x000fea0003800000 */
[----:B------:R-:W-:-:S05]  /*01b0*/  IMAD.WIDE R2, R9, 0x4, R4 ;  /* 0x0000000409027825 */ /* 0x000fca00078e0204 */
[----:B------:R-:W2:Y:S01]  /*01c0*/  LDG.E R0, desc[UR4][R2.64] ;  /* 0x0000000402007981 */ /* 0x000ea2000c1e1900 */
[----:B------:R-:W-:-:S04]  /*01d0*/  IADD3 R7, PT, PT, R6, R7, RZ ;  /* 0x0000000706077210 */ /* 0x000fc80007ffe0ff */
[----:B--2---:R-:W-:-:S13]  /*01e0*/  ISETP.GT.AND P0, PT, R0, R7, PT ;  /* 0x000000070000720c */ /* 0x004fda0003f04270 */
[----:B------:R-:W-:Y:S05]  /*01f0*/  @!P0 EXIT ;  /* 0x000000000000894d */ /* 0x000fea0003800000 */
[----:B------:R-:W-:Y:S01]  /*0200*/  STG.E desc[UR4][R2.64], R7 ;  /* 0x0000000702007986 */ /* 0x000fe2000c101904 */
[----:B------:R-:W-:Y:S05]  /*0210*/  EXIT ;  /* 0x000000000000794d */ /* 0x000fea0003800000 */
.L_x_0:
[----:B------:R-:W-:-:S00]  /*0220*/  BRA `(.L_x_0) ;  /* 0xfffffffc00fc7947 */ /* 0x000fc0000383ffff */
[----:B------:R-:W-:-:S00]  /*0230*/  NOP ;  /* 0x0000000000007918 */ /* 0x000fc00000000000 */
        /* <DEDUP_REMOVED lines=12> */
.L_x_1:


//--------------------- .nv.shared.reserved.0     --------------------------
	.section	.nv.shared.reserved.0,"aw",@nobits
	.weak		__nv_reservedSMEM_offset_0_alias
	.size		__nv_reservedSMEM_offset_0_alias, 0, 64
	.other		__nv_reservedSMEM_offset_0_alias,@"STO_CUDA_RESERVED_SHARED STV_DEFAULT"
__nv_reservedSMEM_offset_0_alias:
	.zero		0
	.zero		64


//--------------------- .nv.constant0._Z19floydWarshallKernelPiii --------------------------
	.section	.nv.constant0._Z19floydWarshallKernelPiii,"a",@progbits
	.sectionflags	@""
	.align	4
.nv.constant0._Z19floydWarshallKernelPiii:
	.zero		912


//--------------------- SYMBOLS --------------------------

	.type		.nv.reservedSmem.offset0,@object
	.size		.nv.reservedSmem.offset0,0x4
